//
// Generated by NVIDIA NVVM Compiler
//
// Compiler Build ID: CL-36424714
// Cuda compilation tools, release 13.0, V13.0.88
// Based on NVVM 20.0.0
//

.version 9.0
.target sm_100
.address_size 64

	// .globl	_Z11lstm_kernelPKfS0_S0_S0_S0_S0_PfS1_ii

.visible .entry _Z11lstm_kernelPKfS0_S0_S0_S0_S0_PfS1_ii(
	.param .u64 .ptr .align 1 _Z11lstm_kernelPKfS0_S0_S0_S0_S0_PfS1_ii_param_0,
	.param .u64 .ptr .align 1 _Z11lstm_kernelPKfS0_S0_S0_S0_S0_PfS1_ii_param_1,
	.param .u64 .ptr .align 1 _Z11lstm_kernelPKfS0_S0_S0_S0_S0_PfS1_ii_param_2,
	.param .u64 .ptr .align 1 _Z11lstm_kernelPKfS0_S0_S0_S0_S0_PfS1_ii_param_3,
	.param .u64 .ptr .align 1 _Z11lstm_kernelPKfS0_S0_S0_S0_S0_PfS1_ii_param_4,
	.param .u64 .ptr .align 1 _Z11lstm_kernelPKfS0_S0_S0_S0_S0_PfS1_ii_param_5,
	.param .u64 .ptr .align 1 _Z11lstm_kernelPKfS0_S0_S0_S0_S0_PfS1_ii_param_6,
	.param .u64 .ptr .align 1 _Z11lstm_kernelPKfS0_S0_S0_S0_S0_PfS1_ii_param_7,
	.param .u32 _Z11lstm_kernelPKfS0_S0_S0_S0_S0_PfS1_ii_param_8,
	.param .u32 _Z11lstm_kernelPKfS0_S0_S0_S0_S0_PfS1_ii_param_9
)
{
	.reg .pred 	%p<6>;
	.reg .b32 	%r<15>;
	.reg .b32 	%f<96>;
	.reg .b64 	%rd<42>;

	ld.param.u64 	%rd2, [_Z11lstm_kernelPKfS0_S0_S0_S0_S0_PfS1_ii_param_1];
	ld.param.u64 	%rd4, [_Z11lstm_kernelPKfS0_S0_S0_S0_S0_PfS1_ii_param_3];
	ld.param.u64 	%rd5, [_Z11lstm_kernelPKfS0_S0_S0_S0_S0_PfS1_ii_param_4];
	ld.param.u32 	%r2, [_Z11lstm_kernelPKfS0_S0_S0_S0_S0_PfS1_ii_param_8];
	ld.param.u32 	%r3, [_Z11lstm_kernelPKfS0_S0_S0_S0_S0_PfS1_ii_param_9];
	mov.u32 	%r4, %tid.x;
	mov.u32 	%r5, %ctaid.x;
	mov.u32 	%r6, %ntid.x;
	mad.lo.s32 	%r1, %r5, %r6, %r4;
	mul.lo.s32 	%r7, %r3, %r2;
	setp.ge.s32 	%p1, %r1, %r7;
	@%p1 bra 	$L__BB0_2;
	ld.param.u64 	%rd41, [_Z11lstm_kernelPKfS0_S0_S0_S0_S0_PfS1_ii_param_7];
	ld.param.u64 	%rd40, [_Z11lstm_kernelPKfS0_S0_S0_S0_S0_PfS1_ii_param_6];
	ld.param.u64 	%rd39, [_Z11lstm_kernelPKfS0_S0_S0_S0_S0_PfS1_ii_param_5];
	ld.param.u64 	%rd38, [_Z11lstm_kernelPKfS0_S0_S0_S0_S0_PfS1_ii_param_2];
	ld.param.u64 	%rd37, [_Z11lstm_kernelPKfS0_S0_S0_S0_S0_PfS1_ii_param_0];
	cvta.to.global.u64 	%rd9, %rd4;
	cvta.to.global.u64 	%rd10, %rd37;
	cvta.to.global.u64 	%rd11, %rd5;
	cvta.to.global.u64 	%rd12, %rd2;
	cvta.to.global.u64 	%rd13, %rd39;
	cvta.to.global.u64 	%rd14, %rd38;
	cvta.to.global.u64 	%rd15, %rd41;
	cvta.to.global.u64 	%rd16, %rd40;
	rem.s32 	%r8, %r1, %r2;
	mul.wide.s32 	%rd17, %r8, 4;
	add.s64 	%rd18, %rd9, %rd17;
	ld.global.f32 	%f1, [%rd18];
	mul.wide.s32 	%rd19, %r1, 4;
	add.s64 	%rd20, %rd10, %rd19;
	ld.global.f32 	%f2, [%rd20];
	add.s64 	%rd21, %rd11, %rd17;
	ld.global.f32 	%f3, [%rd21];
	add.s64 	%rd22, %rd12, %rd19;
	ld.global.f32 	%f4, [%rd22];
	mul.f32 	%f5, %f3, %f4;
	fma.rn.f32 	%f6, %f1, %f2, %f5;
	add.s64 	%rd23, %rd13, %rd17;
	ld.global.f32 	%f7, [%rd23];
	add.f32 	%f8, %f7, %f6;
	fma.rn.f32 	%f9, %f8, 0fBBBB989D, 0f3F000000;
	cvt.sat.f32.f32 	%f10, %f9;
	mov.f32 	%f11, 0f4B400001;
	mov.f32 	%f12, 0f437C0000;
	fma.rm.f32 	%f13, %f10, %f12, %f11;
	add.f32 	%f14, %f13, 0fCB40007F;
	neg.f32 	%f15, %f14;
	fma.rn.f32 	%f16, %f8, 0fBFB8AA3B, %f15;
	fma.rn.f32 	%f17, %f8, 0fB2A57060, %f16;
	mov.b32 	%r9, %f13;
	shl.b32 	%r10, %r9, 23;
	mov.b32 	%f18, %r10;
	ex2.approx.ftz.f32 	%f19, %f17;
	fma.rn.f32 	%f20, %f19, %f18, 0f3F800000;
	rcp.rn.f32 	%f21, %f20;
	mul.wide.s32 	%rd24, %r2, 4;
	add.s64 	%rd25, %rd18, %rd24;
	ld.global.f32 	%f22, [%rd25];
	add.s64 	%rd26, %rd21, %rd24;
	ld.global.f32 	%f23, [%rd26];
	mul.f32 	%f24, %f23, %f4;
	fma.rn.f32 	%f25, %f22, %f2, %f24;
	add.s64 	%rd27, %rd23, %rd24;
	ld.global.f32 	%f26, [%rd27];
	add.f32 	%f27, %f26, %f25;
	fma.rn.f32 	%f28, %f27, 0fBBBB989D, 0f3F000000;
	cvt.sat.f32.f32 	%f29, %f28;
	fma.rm.f32 	%f30, %f29, %f12, %f11;
	add.f32 	%f31, %f30, 0fCB40007F;
	neg.f32 	%f32, %f31;
	fma.rn.f32 	%f33, %f27, 0fBFB8AA3B, %f32;
	fma.rn.f32 	%f34, %f27, 0fB2A57060, %f33;
	mov.b32 	%r11, %f30;
	shl.b32 	%r12, %r11, 23;
	mov.b32 	%f35, %r12;
	ex2.approx.ftz.f32 	%f36, %f34;
	fma.rn.f32 	%f37, %f36, %f35, 0f3F800000;
	rcp.rn.f32 	%f38, %f37;
	add.s64 	%rd28, %rd25, %rd24;
	ld.global.f32 	%f39, [%rd28];
	add.s64 	%rd29, %rd26, %rd24;
	ld.global.f32 	%f40, [%rd29];
	mul.f32 	%f41, %f40, %f4;
	fma.rn.f32 	%f42, %f39, %f2, %f41;
	add.s64 	%rd30, %rd27, %rd24;
	ld.global.f32 	%f43, [%rd30];
	add.f32 	%f44, %f43, %f42;
	fma.rn.f32 	%f45, %f44, 0fBBBB989D, 0f3F000000;
	cvt.sat.f32.f32 	%f46, %f45;
	fma.rm.f32 	%f47, %f46, %f12, %f11;
	add.f32 	%f48, %f47, 0fCB40007F;
	neg.f32 	%f49, %f48;
	fma.rn.f32 	%f50, %f44, 0fBFB8AA3B, %f49;
	fma.rn.f32 	%f51, %f44, 0fB2A57060, %f50;
	mov.b32 	%r13, %f47;
	shl.b32 	%r14, %r13, 23;
	mov.b32 	%f52, %r14;
	ex2.approx.ftz.f32 	%f53, %f51;
	fma.rn.f32 	%f54, %f53, %f52, 0f3F800000;
	rcp.rn.f32 	%f55, %f54;
	add.s64 	%rd31, %rd28, %rd24;
	ld.global.f32 	%f56, [%rd31];
	add.s64 	%rd32, %rd29, %rd24;
	ld.global.f32 	%f57, [%rd32];
	mul.f32 	%f58, %f57, %f4;
	fma.rn.f32 	%f59, %f56, %f2, %f58;
	add.s64 	%rd33, %rd30, %rd24;
	ld.global.f32 	%f60, [%rd33];
	add.f32 	%f61, %f60, %f59;
	abs.f32 	%f62, %f61;
	mul.f32 	%f63, %f62, 0f4038AA3B;
	ex2.approx.ftz.f32 	%f64, %f63;
	add.f32 	%f65, %f64, 0f3F800000;
	rcp.approx.ftz.f32 	%f66, %f65;
	fma.rn.f32 	%f67, %f66, 0fC0000000, 0f3F800000;
	setp.ge.f32 	%p2, %f62, 0f41102CB4;
	selp.f32 	%f68, 0f3F800000, %f67, %p2;
	copysign.f32 	%f69, %f61, %f68;
	mul.f32 	%f70, %f61, %f61;
	fma.rn.f32 	%f71, %f70, 0f3C80F082, 0fBD563CAE;
	fma.rn.f32 	%f72, %f71, %f70, 0f3E085941;
	fma.rn.f32 	%f73, %f72, %f70, 0fBEAAA9ED;
	fma.rn.f32 	%f74, %f73, %f70, 0f00000000;
	fma.rn.f32 	%f75, %f74, %f61, %f61;
	setp.ge.f32 	%p3, %f62, 0f3F19999A;
	selp.f32 	%f76, %f69, %f75, %p3;
	add.s64 	%rd34, %rd14, %rd19;
	ld.global.f32 	%f77, [%rd34];
	mul.f32 	%f78, %f21, %f76;
	fma.rn.f32 	%f79, %f38, %f77, %f78;
	add.s64 	%rd35, %rd15, %rd19;
	st.global.f32 	[%rd35], %f79;
	abs.f32 	%f80, %f79;
	mul.f32 	%f81, %f80, 0f4038AA3B;
	ex2.approx.ftz.f32 	%f82, %f81;
	add.f32 	%f83, %f82, 0f3F800000;
	rcp.approx.ftz.f32 	%f84, %f83;
	fma.rn.f32 	%f85, %f84, 0fC0000000, 0f3F800000;
	setp.ge.f32 	%p4, %f80, 0f41102CB4;
	selp.f32 	%f86, 0f3F800000, %f85, %p4;
	copysign.f32 	%f87, %f79, %f86;
	mul.f32 	%f88, %f79, %f79;
	fma.rn.f32 	%f89, %f88, 0f3C80F082, 0fBD563CAE;
	fma.rn.f32 	%f90, %f89, %f88, 0f3E085941;
	fma.rn.f32 	%f91, %f90, %f88, 0fBEAAA9ED;
	fma.rn.f32 	%f92, %f91, %f88, 0f00000000;
	fma.rn.f32 	%f93, %f92, %f79, %f79;
	setp.ge.f32 	%p5, %f80, 0f3F19999A;
	selp.f32 	%f94, %f87, %f93, %p5;
	mul.f32 	%f95, %f55, %f94;
	add.s64 	%rd36, %rd16, %rd19;
	st.global.f32 	[%rd36], %f95;
$L__BB0_2:
	ret;

}


// ===== COMPILED SASS (sm_100) =====

	.target	sm_100

	.elftype	@"ET_EXEC"


//--------------------- .note.nv.tkinfo           --------------------------
	.section	.note.nv.tkinfo,"",@"SHT_NOTE"
	.sectionflags	@"SHF_NOTE_NV_TKINFO"
	.tkinfo
        /*0018*/ 	.word	0x00000002
        /*0030*/ 	.string	""
        /*0030*/ 	.string	"ptxas"
        /*0030*/ 	.string	"Cuda compilation tools, release 13.0, V13.0.88"
        /*0030*/ 	.string	"Build cuda_13.0.r13.0/compiler.36424714_0"
        /*0030*/ 	.string	"-arch sm_100 -m 64 "



//--------------------- .note.nv.cuinfo           --------------------------
	.section	.note.nv.cuinfo,"",@"SHT_NOTE"
	.sectionflags	@"SHF_NOTE_NV_CUINFO"
        /*0018*/ 	.short	0x0002
        /*001a*/ 	.short	0x0064
        /*001c*/ 	.short	0x0082
	.zero		2


//--------------------- .nv.info                  --------------------------
	.section	.nv.info,"",@"SHT_CUDA_INFO"
	.align	4


	//----- nvinfo : EIATTR_REGCOUNT
	.align		4
        /*0000*/ 	.byte	0x04, 0x2f
        /*0002*/ 	.short	(.L_1 - .L_0)
	.align		4
.L_0:
        /*0004*/ 	.word	index@(_Z11lstm_kernelPKfS0_S0_S0_S0_S0_PfS1_ii)
        /*0008*/ 	.word	0x00000018


	//----- nvinfo : EIATTR_FRAME_SIZE
	.align		4
.L_1:
        /*000c*/ 	.byte	0x04, 0x11
        /*000e*/ 	.short	(.L_3 - .L_2)
	.align		4
.L_2:
        /*0010*/ 	.word	index@($__internal_0_$__cuda_sm20_rcp_rn_f32_slowpath)
        /*0014*/ 	.word	0x00000000


	//----- nvinfo : EIATTR_FRAME_SIZE
	.align		4
.L_3:
        /*0018*/ 	.byte	0x04, 0x11
        /*001a*/ 	.short	(.L_5 - .L_4)
	.align		4
.L_4:
        /*001c*/ 	.word	index@(_Z11lstm_kernelPKfS0_S0_S0_S0_S0_PfS1_ii)
        /*0020*/ 	.word	0x00000000


	//----- nvinfo : EIATTR_MIN_STACK_SIZE
	.align		4
.L_5:
        /*0024*/ 	.byte	0x04, 0x12
        /*0026*/ 	.short	(.L_7 - .L_6)
	.align		4
.L_6:
        /*0028*/ 	.word	index@(_Z11lstm_kernelPKfS0_S0_S0_S0_S0_PfS1_ii)
        /*002c*/ 	.word	0x00000000
.L_7:


//--------------------- .nv.compat                --------------------------
	.section	.nv.compat,"",@"SHT_CUDA_COMPAT_INFO"
	.align	4
        /*0000*/ 	.byte	0x02, 0x09, 0x00, 0x00, 0x02, 0x02, 0x01, 0x00, 0x02, 0x05, 0x05, 0x00, 0x03, 0x07, 0x01, 0x01
        /*0010*/ 	.byte	0x02, 0x03, 0x00, 0x00, 0x02, 0x06, 0x01, 0x00, 0x04, 0x0b, 0x08, 0x00, 0x01, 0x00, 0x00, 0x00
        /*0020*/ 	.byte	0x00, 0x00, 0x00, 0x00


//--------------------- .nv.info._Z11lstm_kernelPKfS0_S0_S0_S0_S0_PfS1_ii --------------------------
	.section	.nv.info._Z11lstm_kernelPKfS0_S0_S0_S0_S0_PfS1_ii,"",@"SHT_CUDA_INFO"
	.sectionflags	@""
	.align	4


	//----- nvinfo : EIATTR_CUDA_API_VERSION
	.align		4
        /*0000*/ 	.byte	0x04, 0x37
        /*0002*/ 	.short	(.L_9 - .L_8)
.L_8:
        /*0004*/ 	.word	0x00000082


	//----- nvinfo : EIATTR_KPARAM_INFO
	.align		4
.L_9:
        /*0008*/ 	.byte	0x04, 0x17
        /*000a*/ 	.short	(.L_11 - .L_10)
.L_10:
        /*000c*/ 	.word	0x00000000
        /*0010*/ 	.short	0x0009
        /*0012*/ 	.short	0x0044
        /*0014*/ 	.byte	0x00, 0xf0, 0x11, 0x00


	//----- nvinfo : EIATTR_KPARAM_INFO
	.align		4
.L_11:
        /*0018*/ 	.byte	0x04, 0x17
        /*001a*/ 	.short	(.L_13 - .L_12)
.L_12:
        /*001c*/ 	.word	0x00000000
        /*0020*/ 	.short	0x0008
        /*0022*/ 	.short	0x0040
        /*0024*/ 	.byte	0x00, 0xf0, 0x11, 0x00


	//----- nvinfo : EIATTR_KPARAM_INFO
	.align		4
.L_13:
        /*0028*/ 	.byte	0x04, 0x17
        /*002a*/ 	.short	(.L_15 - .L_14)
.L_14:
        /*002c*/ 	.word	0x00000000
        /*0030*/ 	.short	0x0007
        /*0032*/ 	.short	0x0038
        /*0034*/ 	.byte	0x00, 0xf5, 0x21, 0x00


	//----- nvinfo : EIATTR_KPARAM_INFO
	.align		4
.L_15:
        /*0038*/ 	.byte	0x04, 0x17
        /*003a*/ 	.short	(.L_17 - .L_16)
.L_16:
        /*003c*/ 	.word	0x00000000
        /*0040*/ 	.short	0x0006
        /*0042*/ 	.short	0x0030
        /*0044*/ 	.byte	0x00, 0xf5, 0x21, 0x00


	//----- nvinfo : EIATTR_KPARAM_INFO
	.align		4
.L_17:
        /*0048*/ 	.byte	0x04, 0x17
        /*004a*/ 	.short	(.L_19 - .L_18)
.L_18:
        /*004c*/ 	.word	0x00000000
        /*0050*/ 	.short	0x0005
        /*0052*/ 	.short	0x0028
        /*0054*/ 	.byte	0x00, 0xf5, 0x21, 0x00


	//----- nvinfo : EIATTR_KPARAM_INFO
	.align		4
.L_19:
        /*0058*/ 	.byte	0x04, 0x17
        /*005a*/ 	.short	(.L_21 - .L_20)
.L_20:
        /*005c*/ 	.word	0x00000000
        /*0060*/ 	.short	0x0004
        /*0062*/ 	.short	0x0020
        /*0064*/ 	.byte	0x00, 0xf5, 0x21, 0x00


	//----- nvinfo : EIATTR_KPARAM_INFO
	.align		4
.L_21:
        /*0068*/ 	.byte	0x04, 0x17
        /*006a*/ 	.short	(.L_23 - .L_22)
.L_22:
        /*006c*/ 	.word	0x00000000
        /*0070*/ 	.short	0x0003
        /*0072*/ 	.short	0x0018
        /*0074*/ 	.byte	0x00, 0xf5, 0x21, 0x00


	//----- nvinfo : EIATTR_KPARAM_INFO
	.align		4
.L_23:
        /*0078*/ 	.byte	0x04, 0x17
        /*007a*/ 	.short	(.L_25 - .L_24)
.L_24:
        /*007c*/ 	.word	0x00000000
        /*0080*/ 	.short	0x0002
        /*0082*/ 	.short	0x0010
        /*0084*/ 	.byte	0x00, 0xf5, 0x21, 0x00


	//----- nvinfo : EIATTR_KPARAM_INFO
	.align		4
.L_25:
        /*0088*/ 	.byte	0x04, 0x17
        /*008a*/ 	.short	(.L_27 - .L_26)
.L_26:
        /*008c*/ 	.word	0x00000000
        /*0090*/ 	.short	0x0001
        /*0092*/ 	.short	0x0008
        /*0094*/ 	.byte	0x00, 0xf5, 0x21, 0x00


	//----- nvinfo : EIATTR_KPARAM_INFO
	.align		4
.L_27:
        /*0098*/ 	.byte	0x04, 0x17
        /*009a*/ 	.short	(.L_29 - .L_28)
.L_28:
        /*009c*/ 	.word	0x00000000
        /*00a0*/ 	.short	0x0000
        /*00a2*/ 	.short	0x0000
        /*00a4*/ 	.byte	0x00, 0xf5, 0x21, 0x00


	//----- nvinfo : EIATTR_SPARSE_MMA_MASK
	.align		4
.L_29:
        /*00a8*/ 	.byte	0x03, 0x50
        /*00aa*/ 	.short	0x0000


	//----- nvinfo : EIATTR_MAXREG_COUNT
	.align		4
        /*00ac*/ 	.byte	0x03, 0x1b
        /*00ae*/ 	.short	0x00ff


	//----- nvinfo : EIATTR_MERCURY_ISA_VERSION
	.align		4
        /*00b0*/ 	.byte	0x03, 0x5f
        /*00b2*/ 	.short	0x0101


	//----- nvinfo : EIATTR_VRC_CTA_INIT_COUNT
	.align		4
        /*00b4*/ 	.byte	0x02, 0x4a
	.zero		1
	.zero		1


	//----- nvinfo : EIATTR_EXIT_INSTR_OFFSETS
	.align		4
        /*00b8*/ 	.byte	0x04, 0x1c
        /*00ba*/ 	.short	(.L_31 - .L_30)


	//   ....[0]....
.L_30:
        /*00bc*/ 	.word	0x00000080


	//   ....[1]....
        /*00c0*/ 	.word	0x00000c60


	//----- nvinfo : EIATTR_CRS_STACK_SIZE
	.align		4
.L_31:
        /*00c4*/ 	.byte	0x04, 0x1e
        /*00c6*/ 	.short	(.L_33 - .L_32)
.L_32:
        /*00c8*/ 	.word	0x00000000


	//----- nvinfo : EIATTR_CBANK_PARAM_SIZE
	.align		4
.L_33:
        /*00cc*/ 	.byte	0x03, 0x19
        /*00ce*/ 	.short	0x0048


	//----- nvinfo : EIATTR_PARAM_CBANK
	.align		4
        /*00d0*/ 	.byte	0x04, 0x0a
        /*00d2*/ 	.short	(.L_35 - .L_34)
	.align		4
.L_34:
        /*00d4*/ 	.word	index@(.nv.constant0._Z11lstm_kernelPKfS0_S0_S0_S0_S0_PfS1_ii)
        /*00d8*/ 	.short	0x0380
        /*00da*/ 	.short	0x0048


	//----- nvinfo : EIATTR_SW_WAR
	.align		4
.L_35:
        /*00dc*/ 	.byte	0x04, 0x36
        /*00de*/ 	.short	(.L_37 - .L_36)
.L_36:
        /*00e0*/ 	.word	0x00000008
.L_37:


//--------------------- .nv.callgraph             --------------------------
	.section	.nv.callgraph,"",@"SHT_CUDA_CALLGRAPH"
	.align	4
	.sectionentsize	8
	.align		4
        /*0000*/ 	.word	0x00000000
	.align		4
        /*0004*/ 	.word	0xffffffff
	.align		4
        /*0008*/ 	.word	0x00000000
	.align		4
        /*000c*/ 	.word	0xfffffffe
	.align		4
        /*0010*/ 	.word	0x00000000
	.align		4
        /*0014*/ 	.word	0xfffffffd
	.align		4
        /*0018*/ 	.word	0x00000000
	.align		4
        /*001c*/ 	.word	0xfffffffc


//--------------------- .text._Z11lstm_kernelPKfS0_S0_S0_S0_S0_PfS1_ii --------------------------
	.section	.text._Z11lstm_kernelPKfS0_S0_S0_S0_S0_PfS1_ii,"ax",@progbits
	.align	128
        .global         _Z11lstm_kernelPKfS0_S0_S0_S0_S0_PfS1_ii
        .type           _Z11lstm_kernelPKfS0_S0_S0_S0_S0_PfS1_ii,@function
        .size           _Z11lstm_kernelPKfS0_S0_S0_S0_S0_PfS1_ii,(.L_x_14 - _Z11lstm_kernelPKfS0_S0_S0_S0_S0_PfS1_ii)
        .other          _Z11lstm_kernelPKfS0_S0_S0_S0_S0_PfS1_ii,@"STO_CUDA_ENTRY STV_DEFAULT"
_Z11lstm_kernelPKfS0_S0_S0_S0_S0_PfS1_ii:
.text._Z11lstm_kernelPKfS0_S0_S0_S0_S0_PfS1_ii:
[----:B------:R-:W-:Y:S01]  /*0000*/  LDC R1, c[0x0][0x37c] ;  /* 0x0000df00ff017b82 */ /* 0x000fe20000000800 */
[----:B------:R-:W0:Y:S07]  /*0010*/  S2R R3, SR_TID.X ;  /* 0x0000000000037919 */ /* 0x000e2e0000002100 */
[----:B------:R-:W0:Y:S08]  /*0020*/  S2UR UR4, SR_CTAID.X ;  /* 0x00000000000479c3 */ /* 0x000e300000002500 */
[----:B------:R-:W0:Y:S08]  /*0030*/  LDC R0, c[0x0][0x360] ;  /* 0x0000d800ff007b82 */ /* 0x000e300000000800 */
[----:B------:R-:W1:Y:S01]  /*0040*/  LDC.64 R4, c[0x0][0x3c0] ;  /* 0x0000f000ff047b82 */ /* 0x000e620000000a00 */
[----:B0-----:R-:W-:-:S02]  /*0050*/  IMAD R3, R0, UR4, R3 ;  /* 0x0000000400037c24 */ /* 0x001fc4000f8e0203 */
[----:B-1----:R-:W-:-:S05]  /*0060*/  IMAD R0, R5, R4, RZ ;  /* 0x0000000405007224 */ /* 0x002fca00078e02ff */
[----:B------:R-:W-:-:S13]  /*0070*/  ISETP.GE.AND P0, PT, R3, R0, PT ;  /* 0x000000000300720c */ /* 0x000fda0003f06270 */
[----:B------:R-:W-:Y:S05]  /*0080*/  @P0 EXIT ;  /* 0x000000000000094d */ /* 0x000fea0003800000 */
[----:B------:R-:W-:Y:S01]  /*0090*/  IABS R5, R4 ;  /* 0x0000000400057213 */ /* 0x000fe20000000000 */
[----:B------:R-:W0:Y:S01]  /*00a0*/  LDC.64 R16, c[0x0][0x3a0] ;  /* 0x0000e800ff107b82 */ /* 0x000e220000000a00 */
[----:B------:R-:W-:Y:S01]  /*00b0*/  ISETP.GE.AND P2, PT, R3, RZ, PT ;  /* 0x000000ff0300720c */ /* 0x000fe20003f46270 */
[----:B------:R-:W1:Y:S01]  /*00c0*/  LDCU.64 UR4, c[0x0][0x358] ;  /* 0x00006b00ff0477ac */ /* 0x000e620008000a00 */
[----:B------:R-:W2:Y:S05]  /*00d0*/  I2F.RP R0, R5 ;  /* 0x0000000500007306 */ /* 0x000eaa0000209400 */
[----:B------:R-:W3:Y:S08]  /*00e0*/  LDC.64 R14, c[0x0][0x398] ;  /* 0x0000e600ff0e7b82 */ /* 0x000ef00000000a00 */
[----:B------:R-:W4:Y:S01]  /*00f0*/  LDC.64 R12, c[0x0][0x3a8] ;  /* 0x0000ea00ff0c7b82 */ /* 0x000f220000000a00 */
[----:B--2---:R-:W2:Y:S02]  /*0100*/  MUFU.RCP R0, R0 ;  /* 0x0000000000007308 */ /* 0x004ea40000001000 */
[----:B--2---:R-:W-:-:S06]  /*0110*/  IADD3 R6, PT, PT, R0, 0xffffffe, RZ ;  /* 0x0ffffffe00067810 */ /* 0x004fcc0007ffe0ff */
[----:B------:R2:W5:Y:S02]  /*0120*/  F2I.FTZ.U32.TRUNC.NTZ R7, R6 ;  /* 0x0000000600077305 */ /* 0x000564000021f000 */
[----:B--2---:R-:W-:Y:S01]  /*0130*/  HFMA2 R6, -RZ, RZ, 0, 0 ;  /* 0x00000000ff067431 */ /* 0x004fe200000001ff */
[----:B-----5:R-:W-:-:S05]  /*0140*/  IADD3 R2, PT, PT, RZ, -R7, RZ ;  /* 0x80000007ff027210 */ /* 0x020fca0007ffe0ff */
[----:B------:R-:W-:Y:S01]  /*0150*/  IMAD R9, R2, R5, RZ ;  /* 0x0000000502097224 */ /* 0x000fe200078e02ff */
[----:B------:R-:W-:-:S03]  /*0160*/  IABS R2, R3 ;  /* 0x0000000300027213 */ /* 0x000fc60000000000 */
[----:B------:R-:W-:Y:S02]  /*0170*/  IMAD.HI.U32 R7, R7, R9, R6 ;  /* 0x0000000907077227 */ /* 0x000fe400078e0006 */
[----:B------:R-:W2:Y:S04]  /*0180*/  LDC.64 R8, c[0x0][0x388] ;  /* 0x0000e200ff087b82 */ /* 0x000ea80000000a00 */
[----:B------:R-:W-:-:S05]  /*0190*/  IMAD.HI.U32 R7, R7, R2, RZ ;  /* 0x0000000207077227 */ /* 0x000fca00078e00ff */
[----:B------:R-:W-:-:S05]  /*01a0*/  IADD3 R7, PT, PT, -R7, RZ, RZ ;  /* 0x000000ff07077210 */ /* 0x000fca0007ffe1ff */
[C---:B------:R-:W-:Y:S02]  /*01b0*/  IMAD R0, R5.reuse, R7, R2 ;  /* 0x0000000705007224 */ /* 0x040fe400078e0202 */
[----:B------:R-:W5:Y:S03]  /*01c0*/  LDC.64 R6, c[0x0][0x380] ;  /* 0x0000e000ff067b82 */ /* 0x000f660000000a00 */
[----:B------:R-:W-:Y:S01]  /*01d0*/  ISETP.GT.U32.AND P0, PT, R5, R0, PT ;  /* 0x000000000500720c */ /* 0x000fe20003f04070 */
[----:B--2---:R-:W-:-:S12]  /*01e0*/  IMAD.WIDE R8, R3, 0x4, R8 ;  /* 0x0000000403087825 */ /* 0x004fd800078e0208 */
[----:B------:R-:W-:Y:S02]  /*01f0*/  @!P0 IADD3 R0, PT, PT, R0, -R5, RZ ;  /* 0x8000000500008210 */ /* 0x000fe40007ffe0ff */
[----:B------:R-:W-:Y:S02]  /*0200*/  ISETP.NE.AND P0, PT, R4, RZ, PT ;  /* 0x000000ff0400720c */ /* 0x000fe40003f05270 */
[----:B------:R-:W-:Y:S01]  /*0210*/  ISETP.GT.U32.AND P1, PT, R5, R0, PT ;  /* 0x000000000500720c */ /* 0x000fe20003f24070 */
[----:B-----5:R-:W-:-:S12]  /*0220*/  IMAD.WIDE R6, R3, 0x4, R6 ;  /* 0x0000000403067825 */ /* 0x020fd800078e0206 */
[----:B------:R-:W-:Y:S02]  /*0230*/  @!P1 IADD3 R0, PT, PT, R0, -R5, RZ ;  /* 0x8000000500009210 */ /* 0x000fe40007ffe0ff */
[----:B-1----:R-:W2:Y:S02]  /*0240*/  LDG.E R5, desc[UR4][R6.64] ;  /* 0x0000000406057981 */ /* 0x002ea4000c1e1900 */
[----:B------:R-:W-:Y:S02]  /*0250*/  @!P2 IADD3 R0, PT, PT, -R0, RZ, RZ ;  /* 0x000000ff0000a210 */ /* 0x000fe40007ffe1ff */
[----:B------:R-:W-:Y:S02]  /*0260*/  @!P0 LOP3.LUT R0, RZ, R4, RZ, 0x33, !PT ;  /* 0x00000004ff008212 */ /* 0x000fe400078e33ff */
[----:B------:R1:W5:Y:S03]  /*0270*/  LDG.E R4, desc[UR4][R8.64] ;  /* 0x0000000408047981 */ /* 0x000366000c1e1900 */
[----:B0-----:R-:W-:-:S04]  /*0280*/  IMAD.WIDE R16, R0, 0x4, R16 ;  /* 0x0000000400107825 */ /* 0x001fc800078e0210 */
[C---:B---3--:R-:W-:Y:S01]  /*0290*/  IMAD.WIDE R14, R0.reuse, 0x4, R14 ;  /* 0x00000004000e7825 */ /* 0x048fe200078e020e */
[----:B------:R-:W5:Y:S03]  /*02a0*/  LDG.E R11, desc[UR4][R16.64] ;  /* 0x00000004100b7981 */ /* 0x000f66000c1e1900 */
[----:B----4-:R-:W-:Y:S02]  /*02b0*/  IMAD.WIDE R12, R0, 0x4, R12 ;  /* 0x00000004000c7825 */ /* 0x010fe400078e020c */
[----:B------:R-:W2:Y:S04]  /*02c0*/  LDG.E R0, desc[UR4][R14.64] ;  /* 0x000000040e007981 */ /* 0x000ea8000c1e1900 */
[----:B------:R-:W3:Y:S01]  /*02d0*/  LDG.E R19, desc[UR4][R12.64] ;  /* 0x000000040c137981 */ /* 0x000ee2000c1e1900 */
[----:B-1----:R-:W-:Y:S01]  /*02e0*/  HFMA2 R9, -RZ, RZ, 3.7421875, 0 ;  /* 0x437c0000ff097431 */ /* 0x002fe200000001ff */
[----:B------:R-:W-:Y:S01]  /*02f0*/  BSSY.RECONVERGENT B0, `(.L_x_0) ;  /* 0x000001a000007945 */ /* 0x000fe20003800200 */
[----:B-----5:R-:W-:-:S04]  /*0300*/  FMUL R11, R11, R4 ;  /* 0x000000040b0b7220 */ /* 0x020fc80000400000 */
[----:B--2---:R-:W-:Y:S01]  /*0310*/  FFMA R0, R0, R5, R11 ;  /* 0x0000000500007223 */ /* 0x004fe2000000000b */
[----:B------:R-:W-:-:S03]  /*0320*/  MOV R11, 0x3bbb989d ;  /* 0x3bbb989d000b7802 */ /* 0x000fc60000000f00 */
[----:B---3--:R-:W-:-:S04]  /*0330*/  FADD R0, R0, R19 ;  /* 0x0000001300007221 */ /* 0x008fc80000000000 */
[----:B------:R-:W-:-:S04]  /*0340*/  FFMA.SAT R2, R0, -R11, 0.5 ;  /* 0x3f00000000027423 */ /* 0x000fc8000000280b */
[----:B------:R-:W-:-:S04]  /*0350*/  FFMA.RM R2, R2, R9, 12582913 ;  /* 0x4b40000102027423 */ /* 0x000fc80000004009 */
[----:B------:R-:W-:-:S04]  /*0360*/  FADD R7, R2, -12583039 ;  /* 0xcb40007f02077421 */ /* 0x000fc80000000000 */
[----:B------:R-:W-:-:S04]  /*0370*/  FFMA R7, R0, -1.4426950216293334961, -R7 ;  /* 0xbfb8aa3b00077823 */ /* 0x000fc80000000807 */
[----:B------:R-:W-:-:S06]  /*0380*/  FFMA R7, R0, -1.925963033500011079e-08, R7 ;  /* 0xb2a5706000077823 */ /* 0x000fcc0000000007 */
[----:B------:R-:W0:Y:S01]  /*0390*/  MUFU.EX2 R7, R7 ;  /* 0x0000000700077308 */ /* 0x000e220000000800 */
[----:B------:R-:W-:-:S05]  /*03a0*/  SHF.L.U32 R2, R2, 0x17, RZ ;  /* 0x0000001702027819 */ /* 0x000fca00000006ff */
[----:B0-----:R-:W-:-:S05]  /*03b0*/  FFMA R9, R2, R7, 1 ;  /* 0x3f80000002097423 */ /* 0x001fca0000000007 */
[----:B------:R-:W-:-:S04]  /*03c0*/  IADD3 R0, PT, PT, R9, 0x1800000, RZ ;  /* 0x0180000009007810 */ /* 0x000fc80007ffe0ff */
[----:B------:R-:W-:-:S04]  /*03d0*/  LOP3.LUT R0, R0, 0x7f800000, RZ, 0xc0, !PT ;  /* 0x7f80000000007812 */ /* 0x000fc800078ec0ff */
[----:B------:R-:W-:-:S13]  /*03e0*/  ISETP.GT.U32.AND P0, PT, R0, 0x1ffffff, PT ;  /* 0x01ffffff0000780c */ /* 0x000fda0003f04070 */
[----:B------:R-:W-:Y:S05]  /*03f0*/  @P0 BRA `(.L_x_1) ;  /* 0x0000000000140947 */ /* 0x000fea0003800000 */
[----:B------:R-:W-:Y:S02]  /*0400*/  MOV R0, R9 ;  /* 0x0000000900007202 */ /* 0x000fe40000000f00 */
[----:B------:R-:W-:-:S07]  /*0410*/  MOV R2, 0x430 ;  /* 0x0000043000027802 */ /* 0x000fce0000000f00 */
[----:B------:R-:W-:Y:S05]  /*0420*/  CALL.REL.NOINC `($__internal_0_$__cuda_sm20_rcp_rn_f32_slowpath) ;  /* 0x0000000800107944 */ /* 0x000fea0003c00000 */
[----:B------:R-:W-:Y:S01]  /*0430*/  MOV R6, R0 ;  /* 0x0000000000067202 */ /* 0x000fe20000000f00 */
[----:B------:R-:W-:Y:S06]  /*0440*/  BRA `(.L_x_2) ;  /* 0x0000000000107947 */ /* 0x000fec0003800000 */
.L_x_1:
[----:B------:R-:W0:Y:S02]  /*0450*/  MUFU.RCP R6, R9 ;  /* 0x0000000900067308 */ /* 0x000e240000001000 */
[----:B0-----:R-:W-:-:S04]  /*0460*/  FFMA R0, R9, R6, -1 ;  /* 0xbf80000009007423 */ /* 0x001fc80000000006 */
[----:B------:R-:W-:-:S04]  /*0470*/  FADD.FTZ R7, -R0, -RZ ;  /* 0x800000ff00077221 */ /* 0x000fc80000010100 */
[----:B------:R-:W-:-:S07]  /*0480*/  FFMA R6, R6, R7, R6 ;  /* 0x0000000706067223 */ /* 0x000fce0000000006 */
.L_x_2:
[----:B------:R-:W-:Y:S05]  /*0490*/  BSYNC.RECONVERGENT B0 ;  /* 0x0000000000007941 */ /* 0x000fea0003800200 */
.L_x_0:
[----:B------:R-:W0:Y:S02]  /*04a0*/  LDC R9, c[0x0][0x3c0] ;  /* 0x0000f000ff097b82 */ /* 0x000e240000000800 */
[----:B0-----:R-:W-:-:S04]  /*04b0*/  IMAD.WIDE R16, R9, 0x4, R16 ;  /* 0x0000000409107825 */ /* 0x001fc800078e0210 */
[C---:B------:R-:W-:Y:S01]  /*04c0*/  IMAD.WIDE R14, R9.reuse, 0x4, R14 ;  /* 0x00000004090e7825 */ /* 0x040fe200078e020e */
[----:B------:R-:W2:Y:S03]  /*04d0*/  LDG.E R7, desc[UR4][R16.64] ;  /* 0x0000000410077981 */ /* 0x000ea6000c1e1900 */
[----:B------:R-:W-:Y:S01]  /*04e0*/  IMAD.WIDE R12, R9, 0x4, R12 ;  /* 0x00000004090c7825 */ /* 0x000fe200078e020c */
[----:B------:R-:W3:Y:S04]  /*04f0*/  LDG.E R0, desc[UR4][R14.64] ;  /* 0x000000040e007981 */ /* 0x000ee8000c1e1900 */
[----:B------:R-:W4:Y:S01]  /*0500*/  LDG.E R9, desc[UR4][R12.64] ;  /* 0x000000040c097981 */ /* 0x000f22000c1e1900 */
[----:B------:R-:W-:Y:S01]  /*0510*/  BSSY.RECONVERGENT B0, `(.L_x_3) ;  /* 0x000001b000007945 */ /* 0x000fe20003800200 */
[----:B--2---:R-:W-:Y:S01]  /*0520*/  FMUL R2, R4, R7 ;  /* 0x0000000704027220 */ /* 0x004fe20000400000 */
[----:B------:R-:W-:-:S03]  /*0530*/  HFMA2 R7, -RZ, RZ, 0.96630859375, -0.0022525787353515625 ;  /* 0x3bbb989dff077431 */ /* 0x000fc600000001ff */
[----:B---3--:R-:W-:-:S04]  /*0540*/  FFMA R0, R5, R0, R2 ;  /* 0x0000000005007223 */ /* 0x008fc80000000002 */
[----:B----4-:R-:W-:Y:S01]  /*0550*/  FADD R0, R0, R9 ;  /* 0x0000000900007221 */ /* 0x010fe20000000000 */
[----:B------:R-:W-:-:S03]  /*0560*/  MOV R9, 0x437c0000 ;  /* 0x437c000000097802 */ /* 0x000fc60000000f00 */
[----:B------:R-:W-:-:S04]  /*0570*/  FFMA.SAT R2, R0, -R7, 0.5 ;  /* 0x3f00000000027423 */ /* 0x000fc80000002807 */
[----:B------:R-:W-:-:S04]  /*0580*/  FFMA.RM R2, R2, R9, 12582913 ;  /* 0x4b40000102027423 */ /* 0x000fc80000004009 */
[C---:B------:R-:W-:Y:S01]  /*0590*/  FADD R7, R2.reuse, -12583039 ;  /* 0xcb40007f02077421 */ /* 0x040fe20000000000 */
[----:B------:R-:W-:-:S03]  /*05a0*/  SHF.L.U32 R2, R2, 0x17, RZ ;  /* 0x0000001702027819 */ /* 0x000fc600000006ff */
[----:B------:R-:W-:-:S04]  /*05b0*/  FFMA R7, R0, -1.4426950216293334961, -R7 ;  /* 0xbfb8aa3b00077823 */ /* 0x000fc80000000807 */
[----:B------:R-:W-:-:S06]  /*05c0*/  FFMA R7, R0, -1.925963033500011079e-08, R7 ;  /* 0xb2a5706000077823 */ /* 0x000fcc0000000007 */
[----:B------:R-:W0:Y:S02]  /*05d0*/  MUFU.EX2 R7, R7 ;  /* 0x0000000700077308 */ /* 0x000e240000000800 */
        /* <DEDUP_REMOVED lines=10> */
.L_x_4:
[----:B------:R-:W0:Y:S02]  /*0680*/  MUFU.RCP R20, R9 ;  /* 0x0000000900147308 */ /* 0x000e240000001000 */
[----:B0-----:R-:W-:-:S04]  /*0690*/  FFMA R0, R9, R20, -1 ;  /* 0xbf80000009007423 */ /* 0x001fc80000000014 */
[----:B------:R-:W-:-:S04]  /*06a0*/  FADD.FTZ R7, -R0, -RZ ;  /* 0x800000ff00077221 */ /* 0x000fc80000010100 */
[----:B------:R-:W-:-:S07]  /*06b0*/  FFMA R20, R20, R7, R20 ;  /* 0x0000000714147223 */ /* 0x000fce0000000014 */
.L_x_5:
[----:B------:R-:W-:Y:S05]  /*06c0*/  BSYNC.RECONVERGENT B0 ;  /* 0x0000000000007941 */ /* 0x000fea0003800200 */
.L_x_3:
        /* <DEDUP_REMOVED lines=30> */
.L_x_7:
[----:B------:R-:W0:Y:S02]  /*08b0*/  MUFU.RCP R2, R9 ;  /* 0x0000000900027308 */ /* 0x000e240000001000 */
[----:B0-----:R-:W-:-:S04]  /*08c0*/  FFMA R0, R9, R2, -1 ;  /* 0xbf80000009007423 */ /* 0x001fc80000000002 */
[----:B------:R-:W-:-:S04]  /*08d0*/  FADD.FTZ R7, -R0, -RZ ;  /* 0x800000ff00077221 */ /* 0x000fc80000010100 */
[----:B------:R-:W-:-:S07]  /*08e0*/  FFMA R2, R2, R7, R2 ;  /* 0x0000000702027223 */ /* 0x000fce0000000002 */
.L_x_8:
[----:B------:R-:W-:Y:S05]  /*08f0*/  BSYNC.RECONVERGENT B0 ;  /* 0x0000000000007941 */ /* 0x000fea0003800200 */
.L_x_6:
[----:B------:R-:W0:Y:S08]  /*0900*/  LDC R7, c[0x0][0x3c0] ;  /* 0x0000f000ff077b82 */ /* 0x000e300000000800 */
[----:B------:R-:W1:Y:S01]  /*0910*/  LDC.64 R8, c[0x0][0x390] ;  /* 0x0000e400ff087b82 */ /* 0x000e620000000a00 */
[----:B0-----:R-:W-:-:S04]  /*0920*/  IMAD.WIDE R16, R7, 0x4, R16 ;  /* 0x0000000407107825 */ /* 0x001fc800078e0210 */
[C---:B------:R-:W-:Y:S02]  /*0930*/  IMAD.WIDE R14, R7.reuse, 0x4, R14 ;  /* 0x00000004070e7825 */ /* 0x040fe400078e020e */
[----:B------:R-:W2:Y:S02]  /*0940*/  LDG.E R17, desc[UR4][R16.64] ;  /* 0x0000000410117981 */ /* 0x000ea4000c1e1900 */
[----:B------:R-:W-:Y:S02]  /*0950*/  IMAD.WIDE R12, R7, 0x4, R12 ;  /* 0x00000004070c7825 */ /* 0x000fe400078e020c */
[----:B------:R-:W3:Y:S04]  /*0960*/  LDG.E R14, desc[UR4][R14.64] ;  /* 0x000000040e0e7981 */ /* 0x000ee8000c1e1900 */
[----:B------:R0:W4:Y:S01]  /*0970*/  LDG.E R13, desc[UR4][R12.64] ;  /* 0x000000040c0d7981 */ /* 0x000122000c1e1900 */
[----:B-1----:R-:W-:-:S06]  /*0980*/  IMAD.WIDE R8, R3, 0x4, R8 ;  /* 0x0000000403087825 */ /* 0x002fcc00078e0208 */
[----:B------:R1:W5:Y:S01]  /*0990*/  LDG.E R9, desc[UR4][R8.64] ;  /* 0x0000000408097981 */ /* 0x000362000c1e1900 */
[----:B------:R-:W-:Y:S01]  /*09a0*/  MOV R10, 0x3f800000 ;  /* 0x3f800000000a7802 */ /* 0x000fe20000000f00 */
[----:B0-----:R-:W-:Y:S02]  /*09b0*/  HFMA2 R12, -RZ, RZ, 1.125, -9232 ;  /* 0x3c80f082ff0c7431 */ /* 0x001fe400000001ff */
[----:B--2---:R-:W-:-:S04]  /*09c0*/  FMUL R4, R4, R17 ;  /* 0x0000001104047220 */ /* 0x004fc80000400000 */
[----:B---3--:R-:W-:-:S04]  /*09d0*/  FFMA R4, R5, R14, R4 ;  /* 0x0000000e05047223 */ /* 0x008fc80000000004 */
[----:B----4-:R-:W-:-:S04]  /*09e0*/  FADD R4, R4, R13 ;  /* 0x0000000d04047221 */ /* 0x010fc80000000000 */
[C---:B------:R-:W-:Y:S01]  /*09f0*/  FMUL R0, |R4|.reuse, 2.8853900432586669922 ;  /* 0x4038aa3b04007820 */ /* 0x040fe20000400200 */
[C---:B------:R-:W-:Y:S01]  /*0a00*/  FMUL R11, R4.reuse, R4 ;  /* 0x00000004040b7220 */ /* 0x040fe20000400000 */
[C---:B------:R-:W-:Y:S02]  /*0a10*/  FSETP.GE.AND P1, PT, |R4|.reuse, 0.60000002384185791016, PT ;  /* 0x3f19999a0400780b */ /* 0x040fe40003f26200 */
[----:B------:R-:W-:Y:S01]  /*0a20*/  FSETP.GE.AND P0, PT, |R4|, 9.010913848876953125, PT ;  /* 0x41102cb40400780b */ /* 0x000fe20003f06200 */
[C---:B-1----:R-:W-:Y:S01]  /*0a30*/  FFMA R8, R11.reuse, R12, -0.052303962409496307373 ;  /* 0xbd563cae0b087423 */ /* 0x042fe2000000000c */
[----:B------:R-:W0:Y:S03]  /*0a40*/  MUFU.EX2 R0, R0 ;  /* 0x0000000000007308 */ /* 0x000e260000000800 */
[----:B------:R-:W-:Y:S01]  /*0a50*/  FFMA R8, R11, R8, 0.1331529766321182251 ;  /* 0x3e0859410b087423 */ /* 0x000fe20000000008 */
[----:B0-----:R-:W-:-:S03]  /*0a60*/  FADD R5, R0, 1 ;  /* 0x3f80000000057421 */ /* 0x001fc60000000000 */
[----:B------:R-:W-:-:S04]  /*0a70*/  FFMA R0, R11, R8, -0.33332768082618713379 ;  /* 0xbeaaa9ed0b007423 */ /* 0x000fc80000000008 */
[----:B------:R-:W-:Y:S01]  /*0a80*/  FFMA R11, R11, R0, RZ ;  /* 0x000000000b0b7223 */ /* 0x000fe200000000ff */
[----:B------:R-:W0:Y:S02]  /*0a90*/  MUFU.RCP R5, R5 ;  /* 0x0000000500057308 */ /* 0x000e240000001000 */
[----:B0-----:R-:W-:-:S05]  /*0aa0*/  FFMA R7, R5, -2, R10 ;  /* 0xc000000005077823 */ /* 0x001fca000000000a */
[----:B------:R-:W-:-:S04]  /*0ab0*/  FSEL R7, R7, 1, !P0 ;  /* 0x3f80000007077808 */ /* 0x000fc80004000000 */
[--C-:B------:R-:W-:Y:S01]  /*0ac0*/  LOP3.LUT R7, R7, 0x80000000, R4.reuse, 0xb8, !PT ;  /* 0x8000000007077812 */ /* 0x100fe200078eb804 */
[----:B------:R-:W-:Y:S02]  /*0ad0*/  @!P1 FFMA R7, R4, R11, R4 ;  /* 0x0000000b04079223 */ /* 0x000fe40000000004 */
[----:B------:R-:W0:Y:S02]  /*0ae0*/  LDC.64 R4, c[0x0][0x3b0] ;  /* 0x0000ec00ff047b82 */ /* 0x000e240000000a00 */
[----:B------:R-:W-:-:S04]  /*0af0*/  FMUL R6, R7, R6 ;  /* 0x0000000607067220 */ /* 0x000fc80000400000 */
[----:B-----5:R-:W-:Y:S02]  /*0b00*/  FFMA R9, R9, R20, R6 ;  /* 0x0000001409097223 */ /* 0x020fe40000000006 */
[----:B------:R-:W1:Y:S02]  /*0b10*/  LDC.64 R6, c[0x0][0x3b8] ;  /* 0x0000ee00ff067b82 */ /* 0x000e640000000a00 */
[C---:B------:R-:W-:Y:S01]  /*0b20*/  FMUL R0, |R9|.reuse, 2.8853900432586669922 ;  /* 0x4038aa3b09007820 */ /* 0x040fe20000400200 */
[C---:B------:R-:W-:Y:S01]  /*0b30*/  FMUL R13, R9.reuse, R9 ;  /* 0x00000009090d7220 */ /* 0x040fe20000400000 */
[C---:B------:R-:W-:Y:S02]  /*0b40*/  FSETP.GE.AND P1, PT, |R9|.reuse, 0.60000002384185791016, PT ;  /* 0x3f19999a0900780b */ /* 0x040fe40003f26200 */
[----:B------:R-:W-:Y:S01]  /*0b50*/  FSETP.GE.AND P0, PT, |R9|, 9.010913848876953125, PT ;  /* 0x41102cb40900780b */ /* 0x000fe20003f06200 */
[C---:B------:R-:W-:Y:S01]  /*0b60*/  FFMA R12, R13.reuse, R12, -0.052303962409496307373 ;  /* 0xbd563cae0d0c7423 */ /* 0x040fe2000000000c */
[----:B------:R-:W2:Y:S03]  /*0b70*/  MUFU.EX2 R0, R0 ;  /* 0x0000000000007308 */ /* 0x000ea60000000800 */
[----:B------:R-:W-:Y:S01]  /*0b80*/  FFMA R12, R13, R12, 0.1331529766321182251 ;  /* 0x3e0859410d0c7423 */ /* 0x000fe2000000000c */
[----:B0-----:R-:W-:-:S04]  /*0b90*/  IMAD.WIDE R4, R3, 0x4, R4 ;  /* 0x0000000403047825 */ /* 0x001fc800078e0204 */
[----:B-1----:R-:W-:-:S04]  /*0ba0*/  IMAD.WIDE R6, R3, 0x4, R6 ;  /* 0x0000000403067825 */ /* 0x002fc800078e0206 */
[----:B--2---:R-:W-:Y:S01]  /*0bb0*/  FADD R8, R0, 1 ;  /* 0x3f80000000087421 */ /* 0x004fe20000000000 */
[C---:B------:R-:W-:Y:S01]  /*0bc0*/  FFMA R0, R13.reuse, R12, -0.33332768082618713379 ;  /* 0xbeaaa9ed0d007423 */ /* 0x040fe2000000000c */
[----:B------:R-:W-:Y:S03]  /*0bd0*/  STG.E desc[UR4][R6.64], R9 ;  /* 0x0000000906007986 */ /* 0x000fe6000c101904 */
[----:B------:R-:W-:Y:S01]  /*0be0*/  FFMA R0, R13, R0, RZ ;  /* 0x000000000d007223 */ /* 0x000fe200000000ff */
[----:B------:R-:W0:Y:S02]  /*0bf0*/  MUFU.RCP R8, R8 ;  /* 0x0000000800087308 */ /* 0x000e240000001000 */
[----:B0-----:R-:W-:-:S05]  /*0c00*/  FFMA R10, R8, -2, R10 ;  /* 0xc0000000080a7823 */ /* 0x001fca000000000a */
[----:B------:R-:W-:-:S04]  /*0c10*/  FSEL R10, R10, 1, !P0 ;  /* 0x3f8000000a0a7808 */ /* 0x000fc80004000000 */
[--C-:B------:R-:W-:Y:S01]  /*0c20*/  LOP3.LUT R11, R10, 0x80000000, R9.reuse, 0xb8, !PT ;  /* 0x800000000a0b7812 */ /* 0x100fe200078eb809 */
[----:B------:R-:W-:-:S04]  /*0c30*/  @!P1 FFMA R11, R9, R0, R9 ;  /* 0x00000000090b9223 */ /* 0x000fc80000000009 */
[----:B------:R-:W-:-:S05]  /*0c40*/  FMUL R11, R11, R2 ;  /* 0x000000020b0b7220 */ /* 0x000fca0000400000 */
[----:B------:R-:W-:Y:S01]  /*0c50*/  STG.E desc[UR4][R4.64], R11 ;  /* 0x0000000b04007986 */ /* 0x000fe2000c101904 */
[----:B------:R-:W-:Y:S05]  /*0c60*/  EXIT ;  /* 0x000000000000794d */ /* 0x000fea0003800000 */
        .weak           $__internal_0_$__cuda_sm20_rcp_rn_f32_slowpath
        .type           $__internal_0_$__cuda_sm20_rcp_rn_f32_slowpath,@function
        .size           $__internal_0_$__cuda_sm20_rcp_rn_f32_slowpath,(.L_x_14 - $__internal_0_$__cuda_sm20_rcp_rn_f32_slowpath)
$__internal_0_$__cuda_sm20_rcp_rn_f32_slowpath:
[----:B------:R-:W-:Y:S01]  /*0c70*/  SHF.L.U32 R7, R0, 0x1, RZ ;  /* 0x0000000100077819 */ /* 0x000fe200000006ff */
[----:B------:R-:W-:Y:S03]  /*0c80*/  BSSY.RECONVERGENT B1, `(.L_x_9) ;  /* 0x0000030000017945 */ /* 0x000fe60003800200 */
[----:B------:R-:W-:-:S04]  /*0c90*/  SHF.R.U32.HI R7, RZ, 0x18, R7 ;  /* 0x00000018ff077819 */ /* 0x000fc80000011607 */
[----:B------:R-:W-:-:S13]  /*0ca0*/  ISETP.NE.U32.AND P0, PT, R7, RZ, PT ;  /* 0x000000ff0700720c */ /* 0x000fda0003f05070 */
[----:B------:R-:W-:Y:S05]  /*0cb0*/  @P0 BRA `(.L_x_10) ;  /* 0x0000000000280947 */ /* 0x000fea0003800000 */
[----:B------:R-:W-:-:S04]  /*0cc0*/  SHF.L.U32 R7, R0, 0x1, RZ ;  /* 0x0000000100077819 */ /* 0x000fc800000006ff */
[----:B------:R-:W-:-:S13]  /*0cd0*/  ISETP.NE.AND P0, PT, R7, RZ, PT ;  /* 0x000000ff0700720c */ /* 0x000fda0003f05270 */
[----:B------:R-:W-:Y:S01]  /*0ce0*/  @P0 FFMA R10, R0, 1.84467440737095516160e+19, RZ ;  /* 0x5f800000000a0823 */ /* 0x000fe200000000ff */
[----:B------:R-:W-:Y:S08]  /*0cf0*/  @!P0 MUFU.RCP R8, R0 ;  /* 0x0000000000088308 */ /* 0x000ff00000001000 */
[----:B------:R-:W0:Y:S02]  /*0d00*/  @P0 MUFU.RCP R7, R10 ;  /* 0x0000000a00070308 */ /* 0x000e240000001000 */
[----:B0-----:R-:W-:-:S04]  /*0d10*/  @P0 FFMA R9, R10, R7, -1 ;  /* 0xbf8000000a090423 */ /* 0x001fc80000000007 */
[----:B------:R-:W-:-:S04]  /*0d20*/  @P0 FADD.FTZ R18, -R9, -RZ ;  /* 0x800000ff09120221 */ /* 0x000fc80000010100 */
[----:B------:R-:W-:-:S04]  /*0d30*/  @P0 FFMA R7, R7, R18, R7 ;  /* 0x0000001207070223 */ /* 0x000fc80000000007 */
[----:B------:R-:W-:Y:S01]  /*0d40*/  @P0 FFMA R8, R7, 1.84467440737095516160e+19, RZ ;  /* 0x5f80000007080823 */ /* 0x000fe200000000ff */
[----:B------:R-:W-:Y:S06]  /*0d50*/  BRA `(.L_x_11) ;  /* 0x0000000000887947 */ /* 0x000fec0003800000 */
.L_x_10:
[----:B------:R-:W-:-:S04]  /*0d60*/  IADD3 R8, PT, PT, R7, -0xfd, RZ ;  /* 0xffffff0307087810 */ /* 0x000fc80007ffe0ff */
[----:B------:R-:W-:-:S13]  /*0d70*/  ISETP.GT.U32.AND P0, PT, R8, 0x1, PT ;  /* 0x000000010800780c */ /* 0x000fda0003f04070 */
[----:B------:R-:W-:Y:S05]  /*0d80*/  @P0 BRA `(.L_x_12) ;  /* 0x0000000000780947 */ /* 0x000fea0003800000 */
[----:B------:R-:W-:Y:S01]  /*0d90*/  LOP3.LUT R9, R0, 0x7fffff, RZ, 0xc0, !PT ;  /* 0x007fffff00097812 */ /* 0x000fe200078ec0ff */
[----:B------:R-:W-:Y:S01]  /*0da0*/  HFMA2 R11, -RZ, RZ, 0, 1.78813934326171875e-07 ;  /* 0x00000003ff0b7431 */ /* 0x000fe200000001ff */
[----:B------:R-:W-:Y:S02]  /*0db0*/  IADD3 R7, PT, PT, R7, -0xfc, RZ ;  /* 0xffffff0407077810 */ /* 0x000fe40007ffe0ff */
[----:B------:R-:W-:-:S04]  /*0dc0*/  LOP3.LUT R21, R9, 0x3f800000, RZ, 0xfc, !PT ;  /* 0x3f80000009157812 */ /* 0x000fc800078efcff */
[----:B------:R-:W0:Y:S01]  /*0dd0*/  MUFU.RCP R10, R21 ;  /* 0x00000015000a7308 */ /* 0x000e220000001000 */
[----:B------:R-:W-:Y:S01]  /*0de0*/  SHF.L.U32 R11, R11, R8, RZ ;  /* 0x000000080b0b7219 */ /* 0x000fe200000006ff */
[----:B0-----:R-:W-:-:S04]  /*0df0*/  FFMA R19, R21, R10, -1 ;  /* 0xbf80000015137423 */ /* 0x001fc8000000000a */
[----:B------:R-:W-:-:S04]  /*0e00*/  FADD.FTZ R19, -R19, -RZ ;  /* 0x800000ff13137221 */ /* 0x000fc80000010100 */
[CCC-:B------:R-:W-:Y:S01]  /*0e10*/  FFMA.RM R9, R10.reuse, R19.reuse, R10.reuse ;  /* 0x000000130a097223 */ /* 0x1c0fe2000000400a */
[----:B------:R-:W-:-:S04]  /*0e20*/  FFMA.RP R10, R10, R19, R10 ;  /* 0x000000130a0a7223 */ /* 0x000fc8000000800a */
[C---:B------:R-:W-:Y:S02]  /*0e30*/  LOP3.LUT R18, R9.reuse, 0x7fffff, RZ, 0xc0, !PT ;  /* 0x007fffff09127812 */ /* 0x040fe400078ec0ff */
[----:B------:R-:W-:Y:S02]  /*0e40*/  FSETP.NEU.FTZ.AND P0, PT, R9, R10, PT ;  /* 0x0000000a0900720b */ /* 0x000fe40003f1d000 */
[----:B------:R-:W-:Y:S02]  /*0e50*/  LOP3.LUT R18, R18, 0x800000, RZ, 0xfc, !PT ;  /* 0x0080000012127812 */ /* 0x000fe400078efcff */
[----:B------:R-:W-:Y:S02]  /*0e60*/  SEL R9, RZ, 0xffffffff, !P0 ;  /* 0xffffffffff097807 */ /* 0x000fe40004000000 */
[----:B------:R-:W-:Y:S02]  /*0e70*/  LOP3.LUT R11, R11, R18, RZ, 0xc0, !PT ;  /* 0x000000120b0b7212 */ /* 0x000fe400078ec0ff */
[----:B------:R-:W-:-:S02]  /*0e80*/  IADD3 R9, PT, PT, -R9, RZ, RZ ;  /* 0x000000ff09097210 */ /* 0x000fc40007ffe1ff */
[-C--:B------:R-:W-:Y:S02]  /*0e90*/  SHF.R.U32.HI R11, RZ, R8.reuse, R11 ;  /* 0x00000008ff0b7219 */ /* 0x080fe4000001160b */
[--C-:B------:R-:W-:Y:S02]  /*0ea0*/  LOP3.LUT P1, RZ, R9, R8, R18.reuse, 0xf8, !PT ;  /* 0x0000000809ff7212 */ /* 0x100fe4000782f812 */
[C---:B------:R-:W-:Y:S02]  /*0eb0*/  LOP3.LUT P0, RZ, R11.reuse, 0x1, RZ, 0xc0, !PT ;  /* 0x000000010bff7812 */ /* 0x040fe4000780c0ff */
[----:B------:R-:W-:Y:S02]  /*0ec0*/  LOP3.LUT P2, RZ, R11, 0x2, RZ, 0xc0, !PT ;  /* 0x000000020bff7812 */ /* 0x000fe4000784c0ff */
[----:B------:R-:W-:Y:S02]  /*0ed0*/  SHF.R.U32.HI R7, RZ, R7, R18 ;  /* 0x00000007ff077219 */ /* 0x000fe40000011612 */
[----:B------:R-:W-:-:S02]  /*0ee0*/  PLOP3.LUT P0, PT, P0, P1, P2, 0xe0, 0x0 ;  /* 0x000000000000781c */ /* 0x000fc40000703c20 */
[----:B------:R-:W-:Y:S02]  /*0ef0*/  LOP3.LUT P1, RZ, R0, 0x7fffff, RZ, 0xc0, !PT ;  /* 0x007fffff00ff7812 */ /* 0x000fe4000782c0ff */
[----:B------:R-:W-:-:S04]  /*0f00*/  SEL R8, RZ, 0x1, !P0 ;  /* 0x00000001ff087807 */ /* 0x000fc80004000000 */
[----:B------:R-:W-:-:S04]  /*0f10*/  IADD3 R8, PT, PT, -R8, RZ, RZ ;  /* 0x000000ff08087210 */ /* 0x000fc80007ffe1ff */
[----:B------:R-:W-:-:S13]  /*0f20*/  ISETP.GE.AND P0, PT, R8, RZ, PT ;  /* 0x000000ff0800720c */ /* 0x000fda0003f06270 */
[----:B------:R-:W-:-:S04]  /*0f30*/  @!P0 IADD3 R7, PT, PT, R7, 0x1, RZ ;  /* 0x0000000107078810 */ /* 0x000fc80007ffe0ff */
[----:B------:R-:W-:-:S04]  /*0f40*/  @!P1 SHF.L.U32 R7, R7, 0x1, RZ ;  /* 0x0000000107079819 */ /* 0x000fc800000006ff */
[----:B------:R-:W-:Y:S01]  /*0f50*/  LOP3.LUT R8, R7, 0x80000000, R0, 0xf8, !PT ;  /* 0x8000000007087812 */ /* 0x000fe200078ef800 */
[----:B------:R-:W-:Y:S06]  /*0f60*/  BRA `(.L_x_11) ;  /* 0x0000000000047947 */ /* 0x000fec0003800000 */
.L_x_12:
[----:B------:R0:W1:Y:S02]  /*0f70*/  MUFU.RCP R8, R0 ;  /* 0x0000000000087308 */ /* 0x0000640000001000 */
.L_x_11:
[----:B------:R-:W-:Y:S05]  /*0f80*/  BSYNC.RECONVERGENT B1 ;  /* 0x0000000000017941 */ /* 0x000fea0003800200 */
.L_x_9:
[----:B------:R-:W-:Y:S01]  /*0f90*/  HFMA2 R9, -RZ, RZ, 0, 0 ;  /* 0x00000000ff097431 */ /* 0x000fe200000001ff */
[----:B01----:R-:W-:Y:S02]  /*0fa0*/  MOV R0, R8 ;  /* 0x0000000800007202 */ /* 0x003fe40000000f00 */
[----:B------:R-:W-:-:S04]  /*0fb0*/  MOV R8, R2 ;  /* 0x0000000200087202 */ /* 0x000fc80000000f00 */
[----:B------:R-:W-:Y:S05]  /*0fc0*/  RET.REL.NODEC R8 `(_Z11lstm_kernelPKfS0_S0_S0_S0_S0_PfS1_ii) ;  /* 0xfffffff0080c7950 */ /* 0x000fea0003c3ffff */
.L_x_13:
[----:B------:R-:W-:-:S00]  /*0fd0*/  BRA `(.L_x_13) ;  /* 0xfffffffc00fc7947 */ /* 0x000fc0000383ffff */
[----:B------:R-:W-:-:S00]  /*0fe0*/  NOP ;  /* 0x0000000000007918 */ /* 0x000fc00000000000 */
        /* <DEDUP_REMOVED lines=9> */
.L_x_14:


//--------------------- .nv.shared.reserved.0     --------------------------
	.section	.nv.shared.reserved.0,"aw",@nobits
	.weak		__nv_reservedSMEM_offset_0_alias
	.size		__nv_reservedSMEM_offset_0_alias, 0, 64
	.other		__nv_reservedSMEM_offset_0_alias,@"STO_CUDA_RESERVED_SHARED STV_DEFAULT"
__nv_reservedSMEM_offset_0_alias:
	.zero		0
	.zero		64


//--------------------- .nv.constant0._Z11lstm_kernelPKfS0_S0_S0_S0_S0_PfS1_ii --------------------------
	.section	.nv.constant0._Z11lstm_kernelPKfS0_S0_S0_S0_S0_PfS1_ii,"a",@progbits
	.sectionflags	@""
	.align	4
.nv.constant0._Z11lstm_kernelPKfS0_S0_S0_S0_S0_PfS1_ii:
	.zero		968


//--------------------- SYMBOLS --------------------------

	.type		.nv.reservedSmem.offset0,@object
	.size		.nv.reservedSmem.offset0,0x4
